//
// Generated by NVIDIA NVVM Compiler
//
// Compiler Build ID: CL-36424714
// Cuda compilation tools, release 13.0, V13.0.88
// Based on NVVM 20.0.0
//

.version 9.0
.target sm_100
.address_size 64

	// .globl	_Z6matmulPKfS0_Pfi
// _ZZ6matmulPKfS0_PfiE2As has been demoted
// _ZZ6matmulPKfS0_PfiE2Bs has been demoted

.visible .entry _Z6matmulPKfS0_Pfi(
	.param .u64 .ptr .align 1 _Z6matmulPKfS0_Pfi_param_0,
	.param .u64 .ptr .align 1 _Z6matmulPKfS0_Pfi_param_1,
	.param .u64 .ptr .align 1 _Z6matmulPKfS0_Pfi_param_2,
	.param .u32 _Z6matmulPKfS0_Pfi_param_3
)
{
	.reg .pred 	%p<4>;
	.reg .b32 	%r<36>;
	.reg .b32 	%f<105>;
	.reg .b64 	%rd<13>;
	// demoted variable
	.shared .align 4 .b8 _ZZ6matmulPKfS0_PfiE2As[4096];
	// demoted variable
	.shared .align 4 .b8 _ZZ6matmulPKfS0_PfiE2Bs[4096];
	ld.param.u64 	%rd3, [_Z6matmulPKfS0_Pfi_param_0];
	ld.param.u64 	%rd4, [_Z6matmulPKfS0_Pfi_param_1];
	ld.param.u64 	%rd5, [_Z6matmulPKfS0_Pfi_param_2];
	ld.param.u32 	%r20, [_Z6matmulPKfS0_Pfi_param_3];
	mov.u32 	%r1, %tid.x;
	mov.u32 	%r21, %ntid.x;
	mov.u32 	%r22, %ctaid.x;
	mad.lo.s32 	%r2, %r21, %r22, %r1;
	mov.u32 	%r3, %tid.y;
	mov.u32 	%r23, %ntid.y;
	mov.u32 	%r24, %ctaid.y;
	mad.lo.s32 	%r25, %r23, %r24, %r3;
	max.s32 	%r26, %r2, %r25;
	setp.ge.s32 	%p1, %r26, %r20;
	@%p1 bra 	$L__BB0_5;
	setp.lt.u32 	%p2, %r20, 32;
	mov.f32 	%f104, 0f00000000;
	@%p2 bra 	$L__BB0_4;
	shl.b32 	%r27, %r3, 7;
	mov.u32 	%r28, _ZZ6matmulPKfS0_PfiE2As;
	add.s32 	%r5, %r28, %r27;
	shl.b32 	%r29, %r1, 2;
	add.s32 	%r6, %r5, %r29;
	mov.u32 	%r30, _ZZ6matmulPKfS0_PfiE2Bs;
	add.s32 	%r8, %r30, %r29;
	add.s32 	%r7, %r8, %r27;
	shr.u32 	%r31, %r20, 5;
	neg.s32 	%r35, %r31;
	mad.lo.s32 	%r34, %r20, %r25, %r1;
	mad.lo.s32 	%r33, %r3, %r20, %r2;
	shl.b32 	%r12, %r20, 5;
	cvta.to.global.u64 	%rd1, %rd3;
	cvta.to.global.u64 	%rd2, %rd4;
	mov.f32 	%f104, 0f00000000;
$L__BB0_3:
	mul.wide.u32 	%rd6, %r34, 4;
	add.s64 	%rd7, %rd1, %rd6;
	ld.global.f32 	%f6, [%rd7];
	st.shared.f32 	[%r6], %f6;
	mul.wide.u32 	%rd8, %r33, 4;
	add.s64 	%rd9, %rd2, %rd8;
	ld.global.f32 	%f7, [%rd9];
	st.shared.f32 	[%r7], %f7;
	bar.sync 	0;
	ld.shared.f32 	%f8, [%r5];
	ld.shared.f32 	%f9, [%r8];
	fma.rn.f32 	%f10, %f8, %f9, %f104;
	ld.shared.f32 	%f11, [%r5+4];
	ld.shared.f32 	%f12, [%r8+128];
	fma.rn.f32 	%f13, %f11, %f12, %f10;
	ld.shared.f32 	%f14, [%r5+8];
	ld.shared.f32 	%f15, [%r8+256];
	fma.rn.f32 	%f16, %f14, %f15, %f13;
	ld.shared.f32 	%f17, [%r5+12];
	ld.shared.f32 	%f18, [%r8+384];
	fma.rn.f32 	%f19, %f17, %f18, %f16;
	ld.shared.f32 	%f20, [%r5+16];
	ld.shared.f32 	%f21, [%r8+512];
	fma.rn.f32 	%f22, %f20, %f21, %f19;
	ld.shared.f32 	%f23, [%r5+20];
	ld.shared.f32 	%f24, [%r8+640];
	fma.rn.f32 	%f25, %f23, %f24, %f22;
	ld.shared.f32 	%f26, [%r5+24];
	ld.shared.f32 	%f27, [%r8+768];
	fma.rn.f32 	%f28, %f26, %f27, %f25;
	ld.shared.f32 	%f29, [%r5+28];
	ld.shared.f32 	%f30, [%r8+896];
	fma.rn.f32 	%f31, %f29, %f30, %f28;
	ld.shared.f32 	%f32, [%r5+32];
	ld.shared.f32 	%f33, [%r8+1024];
	fma.rn.f32 	%f34, %f32, %f33, %f31;
	ld.shared.f32 	%f35, [%r5+36];
	ld.shared.f32 	%f36, [%r8+1152];
	fma.rn.f32 	%f37, %f35, %f36, %f34;
	ld.shared.f32 	%f38, [%r5+40];
	ld.shared.f32 	%f39, [%r8+1280];
	fma.rn.f32 	%f40, %f38, %f39, %f37;
	ld.shared.f32 	%f41, [%r5+44];
	ld.shared.f32 	%f42, [%r8+1408];
	fma.rn.f32 	%f43, %f41, %f42, %f40;
	ld.shared.f32 	%f44, [%r5+48];
	ld.shared.f32 	%f45, [%r8+1536];
	fma.rn.f32 	%f46, %f44, %f45, %f43;
	ld.shared.f32 	%f47, [%r5+52];
	ld.shared.f32 	%f48, [%r8+1664];
	fma.rn.f32 	%f49, %f47, %f48, %f46;
	ld.shared.f32 	%f50, [%r5+56];
	ld.shared.f32 	%f51, [%r8+1792];
	fma.rn.f32 	%f52, %f50, %f51, %f49;
	ld.shared.f32 	%f53, [%r5+60];
	ld.shared.f32 	%f54, [%r8+1920];
	fma.rn.f32 	%f55, %f53, %f54, %f52;
	ld.shared.f32 	%f56, [%r5+64];
	ld.shared.f32 	%f57, [%r8+2048];
	fma.rn.f32 	%f58, %f56, %f57, %f55;
	ld.shared.f32 	%f59, [%r5+68];
	ld.shared.f32 	%f60, [%r8+2176];
	fma.rn.f32 	%f61, %f59, %f60, %f58;
	ld.shared.f32 	%f62, [%r5+72];
	ld.shared.f32 	%f63, [%r8+2304];
	fma.rn.f32 	%f64, %f62, %f63, %f61;
	ld.shared.f32 	%f65, [%r5+76];
	ld.shared.f32 	%f66, [%r8+2432];
	fma.rn.f32 	%f67, %f65, %f66, %f64;
	ld.shared.f32 	%f68, [%r5+80];
	ld.shared.f32 	%f69, [%r8+2560];
	fma.rn.f32 	%f70, %f68, %f69, %f67;
	ld.shared.f32 	%f71, [%r5+84];
	ld.shared.f32 	%f72, [%r8+2688];
	fma.rn.f32 	%f73, %f71, %f72, %f70;
	ld.shared.f32 	%f74, [%r5+88];
	ld.shared.f32 	%f75, [%r8+2816];
	fma.rn.f32 	%f76, %f74, %f75, %f73;
	ld.shared.f32 	%f77, [%r5+92];
	ld.shared.f32 	%f78, [%r8+2944];
	fma.rn.f32 	%f79, %f77, %f78, %f76;
	ld.shared.f32 	%f80, [%r5+96];
	ld.shared.f32 	%f81, [%r8+3072];
	fma.rn.f32 	%f82, %f80, %f81, %f79;
	ld.shared.f32 	%f83, [%r5+100];
	ld.shared.f32 	%f84, [%r8+3200];
	fma.rn.f32 	%f85, %f83, %f84, %f82;
	ld.shared.f32 	%f86, [%r5+104];
	ld.shared.f32 	%f87, [%r8+3328];
	fma.rn.f32 	%f88, %f86, %f87, %f85;
	ld.shared.f32 	%f89, [%r5+108];
	ld.shared.f32 	%f90, [%r8+3456];
	fma.rn.f32 	%f91, %f89, %f90, %f88;
	ld.shared.f32 	%f92, [%r5+112];
	ld.shared.f32 	%f93, [%r8+3584];
	fma.rn.f32 	%f94, %f92, %f93, %f91;
	ld.shared.f32 	%f95, [%r5+116];
	ld.shared.f32 	%f96, [%r8+3712];
	fma.rn.f32 	%f97, %f95, %f96, %f94;
	ld.shared.f32 	%f98, [%r5+120];
	ld.shared.f32 	%f99, [%r8+3840];
	fma.rn.f32 	%f100, %f98, %f99, %f97;
	ld.shared.f32 	%f101, [%r5+124];
	ld.shared.f32 	%f102, [%r8+3968];
	fma.rn.f32 	%f104, %f101, %f102, %f100;
	bar.sync 	0;
	add.s32 	%r35, %r35, 1;
	setp.ne.s32 	%p3, %r35, 0;
	add.s32 	%r34, %r34, 32;
	add.s32 	%r33, %r33, %r12;
	@%p3 bra 	$L__BB0_3;
$L__BB0_4:
	mad.lo.s32 	%r32, %r20, %r25, %r2;
	cvta.to.global.u64 	%rd10, %rd5;
	mul.wide.s32 	%rd11, %r32, 4;
	add.s64 	%rd12, %rd10, %rd11;
	st.global.f32 	[%rd12], %f104;
$L__BB0_5:
	ret;

}


// ===== COMPILED SASS (sm_100) =====

	.target	sm_100

	.elftype	@"ET_EXEC"


//--------------------- .note.nv.tkinfo           --------------------------
	.section	.note.nv.tkinfo,"",@"SHT_NOTE"
	.sectionflags	@"SHF_NOTE_NV_TKINFO"
	.tkinfo
        /*0018*/ 	.word	0x00000002
        /*0030*/ 	.string	""
        /*0030*/ 	.string	"ptxas"
        /*0030*/ 	.string	"Cuda compilation tools, release 13.0, V13.0.88"
        /*0030*/ 	.string	"Build cuda_13.0.r13.0/compiler.36424714_0"
        /*0030*/ 	.string	"-arch sm_100 -m 64 "



//--------------------- .note.nv.cuinfo           --------------------------
	.section	.note.nv.cuinfo,"",@"SHT_NOTE"
	.sectionflags	@"SHF_NOTE_NV_CUINFO"
        /*0018*/ 	.short	0x0002
        /*001a*/ 	.short	0x0064
        /*001c*/ 	.short	0x0082
	.zero		2


//--------------------- .nv.info                  --------------------------
	.section	.nv.info,"",@"SHT_CUDA_INFO"
	.align	4


	//----- nvinfo : EIATTR_REGCOUNT
	.align		4
        /*0000*/ 	.byte	0x04, 0x2f
        /*0002*/ 	.short	(.L_1 - .L_0)
	.align		4
.L_0:
        /*0004*/ 	.word	index@(_Z6matmulPKfS0_Pfi)
        /*0008*/ 	.word	0x00000020


	//----- nvinfo : EIATTR_FRAME_SIZE
	.align		4
.L_1:
        /*000c*/ 	.byte	0x04, 0x11
        /*000e*/ 	.short	(.L_3 - .L_2)
	.align		4
.L_2:
        /*0010*/ 	.word	index@(_Z6matmulPKfS0_Pfi)
        /*0014*/ 	.word	0x00000000


	//----- nvinfo : EIATTR_MIN_STACK_SIZE
	.align		4
.L_3:
        /*0018*/ 	.byte	0x04, 0x12
        /*001a*/ 	.short	(.L_5 - .L_4)
	.align		4
.L_4:
        /*001c*/ 	.word	index@(_Z6matmulPKfS0_Pfi)
        /*0020*/ 	.word	0x00000000
.L_5:


//--------------------- .nv.compat                --------------------------
	.section	.nv.compat,"",@"SHT_CUDA_COMPAT_INFO"
	.align	4
        /*0000*/ 	.byte	0x02, 0x09, 0x00, 0x00, 0x02, 0x02, 0x01, 0x00, 0x02, 0x05, 0x05, 0x00, 0x03, 0x07, 0x01, 0x01
        /*0010*/ 	.byte	0x02, 0x03, 0x00, 0x00, 0x02, 0x06, 0x01, 0x00, 0x04, 0x0b, 0x08, 0x00, 0x09, 0x00, 0x00, 0x00
        /*0020*/ 	.byte	0x00, 0x00, 0x00, 0x00


//--------------------- .nv.info._Z6matmulPKfS0_Pfi --------------------------
	.section	.nv.info._Z6matmulPKfS0_Pfi,"",@"SHT_CUDA_INFO"
	.sectionflags	@""
	.align	4


	//----- nvinfo : EIATTR_CUDA_API_VERSION
	.align		4
        /*0000*/ 	.byte	0x04, 0x37
        /*0002*/ 	.short	(.L_7 - .L_6)
.L_6:
        /*0004*/ 	.word	0x00000082


	//----- nvinfo : EIATTR_KPARAM_INFO
	.align		4
.L_7:
        /*0008*/ 	.byte	0x04, 0x17
        /*000a*/ 	.short	(.L_9 - .L_8)
.L_8:
        /*000c*/ 	.word	0x00000000
        /*0010*/ 	.short	0x0003
        /*0012*/ 	.short	0x0018
        /*0014*/ 	.byte	0x00, 0xf0, 0x11, 0x00


	//----- nvinfo : EIATTR_KPARAM_INFO
	.align		4
.L_9:
        /*0018*/ 	.byte	0x04, 0x17
        /*001a*/ 	.short	(.L_11 - .L_10)
.L_10:
        /*001c*/ 	.word	0x00000000
        /*0020*/ 	.short	0x0002
        /*0022*/ 	.short	0x0010
        /*0024*/ 	.byte	0x00, 0xf5, 0x21, 0x00


	//----- nvinfo : EIATTR_KPARAM_INFO
	.align		4
.L_11:
        /*0028*/ 	.byte	0x04, 0x17
        /*002a*/ 	.short	(.L_13 - .L_12)
.L_12:
        /*002c*/ 	.word	0x00000000
        /*0030*/ 	.short	0x0001
        /*0032*/ 	.short	0x0008
        /*0034*/ 	.byte	0x00, 0xf5, 0x21, 0x00


	//----- nvinfo : EIATTR_KPARAM_INFO
	.align		4
.L_13:
        /*0038*/ 	.byte	0x04, 0x17
        /*003a*/ 	.short	(.L_15 - .L_14)
.L_14:
        /*003c*/ 	.word	0x00000000
        /*0040*/ 	.short	0x0000
        /*0042*/ 	.short	0x0000
        /*0044*/ 	.byte	0x00, 0xf5, 0x21, 0x00


	//----- nvinfo : EIATTR_SPARSE_MMA_MASK
	.align		4
.L_15:
        /*0048*/ 	.byte	0x03, 0x50
        /*004a*/ 	.short	0x0000


	//----- nvinfo : EIATTR_MAXREG_COUNT
	.align		4
        /*004c*/ 	.byte	0x03, 0x1b
        /*004e*/ 	.short	0x00ff


	//----- nvinfo : EIATTR_NUM_BARRIERS
	.align		4
        /*0050*/ 	.byte	0x02, 0x4c
        /*0052*/ 	.byte	0x01
	.zero		1


	//----- nvinfo : EIATTR_MERCURY_ISA_VERSION
	.align		4
        /*0054*/ 	.byte	0x03, 0x5f
        /*0056*/ 	.short	0x0101


	//----- nvinfo : EIATTR_VRC_CTA_INIT_COUNT
	.align		4
        /*0058*/ 	.byte	0x02, 0x4a
	.zero		1
	.zero		1


	//----- nvinfo : EIATTR_EXIT_INSTR_OFFSETS
	.align		4
        /*005c*/ 	.byte	0x04, 0x1c
        /*005e*/ 	.short	(.L_17 - .L_16)


	//   ....[0]....
.L_16:
        /*0060*/ 	.word	0x000000c0


	//   ....[1]....
        /*0064*/ 	.word	0x000007a0


	//----- nvinfo : EIATTR_CBANK_PARAM_SIZE
	.align		4
.L_17:
        /*0068*/ 	.byte	0x03, 0x19
        /*006a*/ 	.short	0x001c


	//----- nvinfo : EIATTR_PARAM_CBANK
	.align		4
        /*006c*/ 	.byte	0x04, 0x0a
        /*006e*/ 	.short	(.L_19 - .L_18)
	.align		4
.L_18:
        /*0070*/ 	.word	index@(.nv.constant0._Z6matmulPKfS0_Pfi)
        /*0074*/ 	.short	0x0380
        /*0076*/ 	.short	0x001c


	//----- nvinfo : EIATTR_SW_WAR
	.align		4
.L_19:
        /*0078*/ 	.byte	0x04, 0x36
        /*007a*/ 	.short	(.L_21 - .L_20)
.L_20:
        /*007c*/ 	.word	0x00000008
.L_21:


//--------------------- .nv.callgraph             --------------------------
	.section	.nv.callgraph,"",@"SHT_CUDA_CALLGRAPH"
	.align	4
	.sectionentsize	8
	.align		4
        /*0000*/ 	.word	0x00000000
	.align		4
        /*0004*/ 	.word	0xffffffff
	.align		4
        /*0008*/ 	.word	0x00000000
	.align		4
        /*000c*/ 	.word	0xfffffffe
	.align		4
        /*0010*/ 	.word	0x00000000
	.align		4
        /*0014*/ 	.word	0xfffffffd
	.align		4
        /*0018*/ 	.word	0x00000000
	.align		4
        /*001c*/ 	.word	0xfffffffc


//--------------------- .text._Z6matmulPKfS0_Pfi  --------------------------
	.section	.text._Z6matmulPKfS0_Pfi,"ax",@progbits
	.align	128
        .global         _Z6matmulPKfS0_Pfi
        .type           _Z6matmulPKfS0_Pfi,@function
        .size           _Z6matmulPKfS0_Pfi,(.L_x_3 - _Z6matmulPKfS0_Pfi)
        .other          _Z6matmulPKfS0_Pfi,@"STO_CUDA_ENTRY STV_DEFAULT"
_Z6matmulPKfS0_Pfi:
.text._Z6matmulPKfS0_Pfi:
[----:B------:R-:W-:Y:S01]  /*0000*/  LDC R1, c[0x0][0x37c] ;  /* 0x0000df00ff017b82 */ /* 0x000fe20000000800 */
[----:B------:R-:W0:Y:S01]  /*0010*/  S2R R7, SR_TID.X ;  /* 0x0000000000077919 */ /* 0x000e220000002100 */
[----:B------:R-:W0:Y:S06]  /*0020*/  LDCU UR4, c[0x0][0x360] ;  /* 0x00006c00ff0477ac */ /* 0x000e2c0008000800 */
[----:B------:R-:W1:Y:S01]  /*0030*/  LDC R0, c[0x0][0x398] ;  /* 0x0000e600ff007b82 */ /* 0x000e620000000800 */
[----:B------:R-:W0:Y:S01]  /*0040*/  S2R R2, SR_CTAID.X ;  /* 0x0000000000027919 */ /* 0x000e220000002500 */
[----:B------:R-:W2:Y:S01]  /*0050*/  LDCU UR5, c[0x0][0x364] ;  /* 0x00006c80ff0577ac */ /* 0x000ea20008000800 */
[----:B------:R-:W2:Y:S01]  /*0060*/  S2R R9, SR_TID.Y ;  /* 0x0000000000097919 */ /* 0x000ea20000002200 */
[----:B------:R-:W2:Y:S01]  /*0070*/  S2R R4, SR_CTAID.Y ;  /* 0x0000000000047919 */ /* 0x000ea20000002600 */
[----:B0-----:R-:W-:-:S02]  /*0080*/  IMAD R3, R2, UR4, R7 ;  /* 0x0000000402037c24 */ /* 0x001fc4000f8e0207 */
[----:B--2---:R-:W-:-:S05]  /*0090*/  IMAD R2, R4, UR5, R9 ;  /* 0x0000000504027c24 */ /* 0x004fca000f8e0209 */
[----:B------:R-:W-:-:S04]  /*00a0*/  VIMNMX R5, PT, PT, R3, R2, !PT ;  /* 0x0000000203057248 */ /* 0x000fc80007fe0100 */
[----:B-1----:R-:W-:-:S13]  /*00b0*/  ISETP.GE.AND P0, PT, R5, R0, PT ;  /* 0x000000000500720c */ /* 0x002fda0003f06270 */
[----:B------:R-:W-:Y:S05]  /*00c0*/  @P0 EXIT ;  /* 0x000000000000094d */ /* 0x000fea0003800000 */
[----:B------:R-:W0:Y:S01]  /*00d0*/  LDC.64 R22, c[0x0][0x390] ;  /* 0x0000e400ff167b82 */ /* 0x000e220000000a00 */
[----:B------:R-:W-:Y:S01]  /*00e0*/  ISETP.GE.U32.AND P0, PT, R0, 0x20, PT ;  /* 0x000000200000780c */ /* 0x000fe20003f06070 */
[----:B------:R-:W-:Y:S01]  /*00f0*/  IMAD R5, R2, R0, R3 ;  /* 0x0000000002057224 */ /* 0x000fe200078e0203 */
[----:B------:R-:W1:Y:S01]  /*0100*/  LDCU.64 UR8, c[0x0][0x358] ;  /* 0x00006b00ff0877ac */ /* 0x000e620008000a00 */
[----:B------:R-:W-:Y:S02]  /*0110*/  HFMA2 R11, -RZ, RZ, 0, 0 ;  /* 0x00000000ff0b7431 */ /* 0x000fe400000001ff */
[----:B0-----:R-:W-:-:S08]  /*0120*/  IMAD.WIDE R22, R5, 0x4, R22 ;  /* 0x0000000405167825 */ /* 0x001fd000078e0216 */
[----:B-1----:R-:W-:Y:S05]  /*0130*/  @!P0 BRA `(.L_x_0) ;  /* 0x0000000400948947 */ /* 0x002fea0003800000 */
[----:B------:R-:W0:Y:S01]  /*0140*/  S2UR UR6, SR_CgaCtaId ;  /* 0x00000000000679c3 */ /* 0x000e220000008800 */
[----:B------:R-:W-:Y:S01]  /*0150*/  UMOV UR4, 0x400 ;  /* 0x0000040000047882 */ /* 0x000fe20000000000 */
[----:B------:R-:W-:Y:S01]  /*0160*/  SHF.R.U32.HI R4, RZ, 0x5, R0 ;  /* 0x00000005ff047819 */ /* 0x000fe20000011600 */
[----:B------:R-:W-:Y:S01]  /*0170*/  UIADD3 UR5, UPT, UPT, UR4, 0x1000, URZ ;  /* 0x0000100004057890 */ /* 0x000fe2000fffe0ff */
[-C--:B------:R-:W-:Y:S01]  /*0180*/  IMAD R2, R2, R0.reuse, R7 ;  /* 0x0000000002027224 */ /* 0x080fe200078e0207 */
[----:B------:R-:W-:Y:S01]  /*0190*/  MOV R11, RZ ;  /* 0x000000ff000b7202 */ /* 0x000fe20000000f00 */
[----:B------:R-:W-:Y:S01]  /*01a0*/  IMAD R3, R9, R0, R3 ;  /* 0x0000000009037224 */ /* 0x000fe200078e0203 */
[----:B------:R-:W-:Y:S01]  /*01b0*/  IADD3 R4, PT, PT, -R4, RZ, RZ ;  /* 0x000000ff04047210 */ /* 0x000fe20007ffe1ff */
[----:B------:R-:W1:Y:S08]  /*01c0*/  LDC.64 R20, c[0x0][0x380] ;  /* 0x0000e000ff147b82 */ /* 0x000e700000000a00 */
[----:B------:R-:W2:Y:S01]  /*01d0*/  LDC.64 R18, c[0x0][0x388] ;  /* 0x0000e200ff127b82 */ /* 0x000ea20000000a00 */
[----:B0-----:R-:W-:-:S02]  /*01e0*/  ULEA UR4, UR6, UR4, 0x18 ;  /* 0x0000000406047291 */ /* 0x001fc4000f8ec0ff */
[----:B------:R-:W-:-:S04]  /*01f0*/  ULEA UR5, UR6, UR5, 0x18 ;  /* 0x0000000506057291 */ /* 0x000fc8000f8ec0ff */
[----:B------:R-:W-:Y:S02]  /*0200*/  LEA R16, R9, UR4, 0x7 ;  /* 0x0000000409107c11 */ /* 0x000fe4000f8e38ff */
[C---:B------:R-:W-:Y:S02]  /*0210*/  LEA R6, R7.reuse, UR5, 0x2 ;  /* 0x0000000507067c11 */ /* 0x040fe4000f8e10ff */
[----:B------:R-:W-:Y:S02]  /*0220*/  LEA R7, R7, R16, 0x2 ;  /* 0x0000001007077211 */ /* 0x000fe400078e10ff */
[----:B------:R-:W-:-:S07]  /*0230*/  LEA R5, R9, R6, 0x7 ;  /* 0x0000000609057211 */ /* 0x000fce00078e38ff */
.L_x_1:
[----:B-1----:R-:W-:-:S04]  /*0240*/  IMAD.WIDE.U32 R24, R2, 0x4, R20 ;  /* 0x0000000402187825 */ /* 0x002fc800078e0014 */
[----:B--2---:R-:W-:Y:S02]  /*0250*/  IMAD.WIDE.U32 R8, R3, 0x4, R18 ;  /* 0x0000000403087825 */ /* 0x004fe400078e0012 */
[----:B------:R-:W2:Y:S04]  /*0260*/  LDG.E R24, desc[UR8][R24.64] ;  /* 0x0000000818187981 */ /* 0x000ea8000c1e1900 */
[----:B------:R-:W3:Y:S01]  /*0270*/  LDG.E R26, desc[UR8][R8.64] ;  /* 0x00000008081a7981 */ /* 0x000ee2000c1e1900 */
[----:B------:R-:W-:Y:S02]  /*0280*/  IADD3 R4, PT, PT, R4, 0x1, RZ ;  /* 0x0000000104047810 */ /* 0x000fe40007ffe0ff */
[----:B------:R-:W-:Y:S02]  /*0290*/  IADD3 R2, PT, PT, R2, 0x20, RZ ;  /* 0x0000002002027810 */ /* 0x000fe40007ffe0ff */
[----:B------:R-:W-:-:S02]  /*02a0*/  ISETP.NE.AND P0, PT, R4, RZ, PT ;  /* 0x000000ff0400720c */ /* 0x000fc40003f05270 */
[----:B------:R-:W-:Y:S01]  /*02b0*/  LEA R3, R0, R3, 0x5 ;  /* 0x0000000300037211 */ /* 0x000fe200078e28ff */
[----:B--2---:R-:W-:Y:S04]  /*02c0*/  STS [R7], R24 ;  /* 0x0000001807007388 */ /* 0x004fe80000000800 */
[----:B---3--:R-:W-:Y:S01]  /*02d0*/  STS [R5], R26 ;  /* 0x0000001a05007388 */ /* 0x008fe20000000800 */
[----:B------:R-:W-:Y:S06]  /*02e0*/  BAR.SYNC.DEFER_BLOCKING 0x0 ;  /* 0x0000000000007b1d */ /* 0x000fec0000010000 */
[----:B------:R-:W-:Y:S04]  /*02f0*/  LDS R10, [R6] ;  /* 0x00000000060a7984 */ /* 0x000fe80000000800 */
[----:B------:R-:W0:Y:S04]  /*0300*/  LDS.128 R12, [R16] ;  /* 0x00000000100c7984 */ /* 0x000e280000000c00 */
[----:B------:R-:W1:Y:S04]  /*0310*/  LDS R27, [R6+0x80] ;  /* 0x00008000061b7984 */ /* 0x000e680000000800 */
[----:B------:R-:W2:Y:S04]  /*0320*/  LDS R17, [R6+0x100] ;  /* 0x0001000006117984 */ /* 0x000ea80000000800 */
[----:B------:R-:W3:Y:S04]  /*0330*/  LDS R29, [R6+0x180] ;  /* 0x00018000061d7984 */ /* 0x000ee80000000800 */
[----:B------:R-:W-:Y:S01]  /*0340*/  LDS R25, [R6+0x380] ;  /* 0x0003800006197984 */ /* 0x000fe20000000800 */
[----:B0-----:R-:W-:-:S03]  /*0350*/  FFMA R10, R12, R10, R11 ;  /* 0x0000000a0c0a7223 */ /* 0x001fc6000000000b */
[----:B------:R-:W-:Y:S01]  /*0360*/  LDS R12, [R6+0x280] ;  /* 0x00028000060c7984 */ /* 0x000fe20000000800 */
[----:B-1----:R-:W-:-:S03]  /*0370*/  FFMA R28, R27, R13, R10 ;  /* 0x0000000d1b1c7223 */ /* 0x002fc6000000000a */
[----:B------:R-:W-:Y:S01]  /*0380*/  LDS R13, [R6+0x200] ;  /* 0x00020000060d7984 */ /* 0x000fe20000000800 */
[----:B--2---:R-:W-:-:S03]  /*0390*/  FFMA R14, R17, R14, R28 ;  /* 0x0000000e110e7223 */ /* 0x004fc6000000001c */
[----:B------:R-:W0:Y:S01]  /*03a0*/  LDS.128 R8, [R16+0x10] ;  /* 0x0000100010087984 */ /* 0x000e220000000c00 */
[----:B---3--:R-:W-:-:S03]  /*03b0*/  FFMA R15, R29, R15, R14 ;  /* 0x0000000f1d0f7223 */ /* 0x008fc6000000000e */
[----:B------:R-:W1:Y:S01]  /*03c0*/  LDS R17, [R6+0x300] ;  /* 0x0003000006117984 */ /* 0x000e620000000800 */
[----:B0-----:R-:W-:-:S03]  /*03d0*/  FFMA R13, R8, R13, R15 ;  /* 0x0000000d080d7223 */ /* 0x001fc6000000000f */
[----:B------:R-:W-:Y:S01]  /*03e0*/  LDS R8, [R6+0x480] ;  /* 0x0004800006087984 */ /* 0x000fe20000000800 */
[----:B------:R-:W-:-:S03]  /*03f0*/  FFMA R24, R12, R9, R13 ;  /* 0x000000090c187223 */ /* 0x000fc6000000000d */
[----:B------:R-:W-:Y:S01]  /*0400*/  LDS R9, [R6+0x400] ;  /* 0x0004000006097984 */ /* 0x000fe20000000800 */
[----:B-1----:R-:W-:-:S03]  /*0410*/  FFMA R10, R17, R10, R24 ;  /* 0x0000000a110a7223 */ /* 0x002fc60000000018 */
[----:B------:R-:W0:Y:S01]  /*0420*/  LDS.128 R12, [R16+0x20] ;  /* 0x00002000100c7984 */ /* 0x000e220000000c00 */
[----:B------:R-:W-:-:S03]  /*0430*/  FFMA R11, R25, R11, R10 ;  /* 0x0000000b190b7223 */ /* 0x000fc6000000000a */
[----:B------:R-:W1:Y:S04]  /*0440*/  LDS R17, [R6+0x500] ;  /* 0x0005000006117984 */ /* 0x000e680000000800 */
[----:B------:R-:W2:Y:S01]  /*0450*/  LDS R25, [R6+0x580] ;  /* 0x0005800006197984 */ /* 0x000ea20000000800 */
[----:B0-----:R-:W-:-:S03]  /*0460*/  FFMA R9, R12, R9, R11 ;  /* 0x000000090c097223 */ /* 0x001fc6000000000b */
[----:B------:R-:W-:Y:S01]  /*0470*/  LDS R12, [R6+0x680] ;  /* 0x00068000060c7984 */ /* 0x000fe20000000800 */
[----:B------:R-:W-:-:S03]  /*0480*/  FFMA R24, R8, R13, R9 ;  /* 0x0000000d08187223 */ /* 0x000fc60000000009 */
[----:B------:R-:W-:Y:S01]  /*0490*/  LDS R13, [R6+0x600] ;  /* 0x00060000060d7984 */ /* 0x000fe20000000800 */
[----:B-1----:R-:W-:-:S03]  /*04a0*/  FFMA R14, R17, R14, R24 ;  /* 0x0000000e110e7223 */ /* 0x002fc60000000018 */
[----:B------:R-:W0:Y:S01]  /*04b0*/  LDS.128 R8, [R16+0x30] ;  /* 0x0000300010087984 */ /* 0x000e220000000c00 */
[----:B--2---:R-:W-:-:S03]  /*04c0*/  FFMA R15, R25, R15, R14 ;  /* 0x0000000f190f7223 */ /* 0x004fc6000000000e */
        /* <DEDUP_REMOVED lines=19> */
[----:B------:R-:W-:Y:S04]  /*0600*/  LDS R24, [R6+0xc80] ;  /* 0x000c800006187984 */ /* 0x000fe80000000800 */
[----:B------:R-:W-:Y:S01]  /*0610*/  LDS R17, [R6+0xd00] ;  /* 0x000d000006117984 */ /* 0x000fe20000000800 */
[----:B0-----:R-:W-:-:S03]  /*0620*/  FFMA R13, R8, R13, R15 ;  /* 0x0000000d080d7223 */ /* 0x001fc6000000000f */
[----:B------:R-:W0:Y:S01]  /*0630*/  LDS R8, [R6+0xb80] ;  /* 0x000b800006087984 */ /* 0x000e220000000800 */
[----:B------:R-:W-:-:S03]  /*0640*/  FFMA R26, R12, R9, R13 ;  /* 0x000000090c1a7223 */ /* 0x000fc6000000000d */
[----:B------:R-:W-:Y:S01]  /*0650*/  LDS R9, [R6+0xc00] ;  /* 0x000c000006097984 */ /* 0x000fe20000000800 */
[----:B-1----:R-:W-:-:S03]  /*0660*/  FFMA R25, R25, R10, R26 ;  /* 0x0000000a19197223 */ /* 0x002fc6000000001a */
[----:B------:R-:W1:Y:S01]  /*0670*/  LDS.128 R12, [R16+0x60] ;  /* 0x00006000100c7984 */ /* 0x000e620000000c00 */
[----:B0-----:R-:W-:-:S03]  /*0680*/  FFMA R11, R8, R11, R25 ;  /* 0x0000000b080b7223 */ /* 0x001fc60000000019 */
[----:B------:R-:W-:Y:S01]  /*0690*/  LDS R25, [R6+0xf80] ;  /* 0x000f800006197984 */ /* 0x000fe20000000800 */
[----:B-1----:R-:W-:-:S03]  /*06a0*/  FFMA R9, R12, R9, R11 ;  /* 0x000000090c097223 */ /* 0x002fc6000000000b */
[----:B------:R-:W0:Y:S01]  /*06b0*/  LDS R12, [R6+0xd80] ;  /* 0x000d8000060c7984 */ /* 0x000e220000000800 */
[----:B------:R-:W-:-:S03]  /*06c0*/  FFMA R26, R24, R13, R9 ;  /* 0x0000000d181a7223 */ /* 0x000fc60000000009 */
[----:B------:R-:W-:Y:S01]  /*06d0*/  LDS R13, [R6+0xe00] ;  /* 0x000e0000060d7984 */ /* 0x000fe20000000800 */
[----:B------:R-:W-:-:S03]  /*06e0*/  FFMA R17, R17, R14, R26 ;  /* 0x0000000e11117223 */ /* 0x000fc6000000001a */
[----:B------:R-:W1:Y:S04]  /*06f0*/  LDS.128 R8, [R16+0x70] ;  /* 0x0000700010087984 */ /* 0x000e680000000c00 */
[----:B------:R-:W2:Y:S04]  /*0700*/  LDS R24, [R6+0xe80] ;  /* 0x000e800006187984 */ /* 0x000ea80000000800 */
[----:B------:R-:W3:Y:S01]  /*0710*/  LDS R14, [R6+0xf00] ;  /* 0x000f0000060e7984 */ /* 0x000ee20000000800 */
[----:B0-----:R-:W-:-:S04]  /*0720*/  FFMA R15, R12, R15, R17 ;  /* 0x0000000f0c0f7223 */ /* 0x001fc80000000011 */
[----:B-1----:R-:W-:-:S04]  /*0730*/  FFMA R13, R8, R13, R15 ;  /* 0x0000000d080d7223 */ /* 0x002fc8000000000f */
[----:B--2---:R-:W-:-:S04]  /*0740*/  FFMA R9, R24, R9, R13 ;  /* 0x0000000918097223 */ /* 0x004fc8000000000d */
[----:B---3--:R-:W-:-:S04]  /*0750*/  FFMA R10, R14, R10, R9 ;  /* 0x0000000a0e0a7223 */ /* 0x008fc80000000009 */
[----:B------:R-:W-:Y:S01]  /*0760*/  FFMA R11, R25, R11, R10 ;  /* 0x0000000b190b7223 */ /* 0x000fe2000000000a */
[----:B------:R-:W-:Y:S06]  /*0770*/  BAR.SYNC.DEFER_BLOCKING 0x0 ;  /* 0x0000000000007b1d */ /* 0x000fec0000010000 */
[----:B------:R-:W-:Y:S05]  /*0780*/  @P0 BRA `(.L_x_1) ;  /* 0xfffffff800ac0947 */ /* 0x000fea000383ffff */
.L_x_0:
[----:B------:R-:W-:Y:S01]  /*0790*/  STG.E desc[UR8][R22.64], R11 ;  /* 0x0000000b16007986 */ /* 0x000fe2000c101908 */
[----:B------:R-:W-:Y:S05]  /*07a0*/  EXIT ;  /* 0x000000000000794d */ /* 0x000fea0003800000 */
.L_x_2:
[----:B------:R-:W-:-:S00]  /*07b0*/  BRA `(.L_x_2) ;  /* 0xfffffffc00fc7947 */ /* 0x000fc0000383ffff */
[----:B------:R-:W-:-:S00]  /*07c0*/  NOP ;  /* 0x0000000000007918 */ /* 0x000fc00000000000 */
        /* <DEDUP_REMOVED lines=11> */
.L_x_3:


//--------------------- .nv.shared._Z6matmulPKfS0_Pfi --------------------------
	.section	.nv.shared._Z6matmulPKfS0_Pfi,"aw",@nobits
	.sectionflags	@""
	.align	4
.nv.shared._Z6matmulPKfS0_Pfi:
	.zero		9216


//--------------------- .nv.shared.reserved.0     --------------------------
	.section	.nv.shared.reserved.0,"aw",@nobits
	.weak		__nv_reservedSMEM_offset_0_alias
	.size		__nv_reservedSMEM_offset_0_alias, 0, 64
	.other		__nv_reservedSMEM_offset_0_alias,@"STO_CUDA_RESERVED_SHARED STV_DEFAULT"
__nv_reservedSMEM_offset_0_alias:
	.zero		0
	.zero		64


//--------------------- .nv.constant0._Z6matmulPKfS0_Pfi --------------------------
	.section	.nv.constant0._Z6matmulPKfS0_Pfi,"a",@progbits
	.sectionflags	@""
	.align	4
.nv.constant0._Z6matmulPKfS0_Pfi:
	.zero		924


//--------------------- SYMBOLS --------------------------

	.type		.nv.reservedSmem.offset0,@object
	.size		.nv.reservedSmem.offset0,0x4
	.type		.nv.reservedSmem.cap,@object
	.size		.nv.reservedSmem.cap,0x4
